//
// Generated by NVIDIA NVVM Compiler
//
// Compiler Build ID: CL-36424714
// Cuda compilation tools, release 13.0, V13.0.88
// Based on NVVM 20.0.0
//

.version 9.0
.target sm_100
.address_size 64

	// .globl	_Z21matrix_multiply_naivePfS_S_iii
// _ZZ21matrix_multiply_tiledPfS_S_iiiE6tile_A has been demoted
// _ZZ21matrix_multiply_tiledPfS_S_iiiE6tile_B has been demoted

.visible .entry _Z21matrix_multiply_naivePfS_S_iii(
	.param .u64 .ptr .align 1 _Z21matrix_multiply_naivePfS_S_iii_param_0,
	.param .u64 .ptr .align 1 _Z21matrix_multiply_naivePfS_S_iii_param_1,
	.param .u64 .ptr .align 1 _Z21matrix_multiply_naivePfS_S_iii_param_2,
	.param .u32 _Z21matrix_multiply_naivePfS_S_iii_param_3,
	.param .u32 _Z21matrix_multiply_naivePfS_S_iii_param_4,
	.param .u32 _Z21matrix_multiply_naivePfS_S_iii_param_5
)
{
	.reg .pred 	%p<13>;
	.reg .b32 	%r<41>;
	.reg .b32 	%f<68>;
	.reg .b64 	%rd<53>;

	ld.param.u64 	%rd7, [_Z21matrix_multiply_naivePfS_S_iii_param_0];
	ld.param.u64 	%rd8, [_Z21matrix_multiply_naivePfS_S_iii_param_1];
	ld.param.u64 	%rd6, [_Z21matrix_multiply_naivePfS_S_iii_param_2];
	ld.param.u32 	%r20, [_Z21matrix_multiply_naivePfS_S_iii_param_3];
	ld.param.u32 	%r18, [_Z21matrix_multiply_naivePfS_S_iii_param_4];
	ld.param.u32 	%r19, [_Z21matrix_multiply_naivePfS_S_iii_param_5];
	cvta.to.global.u64 	%rd1, %rd8;
	cvta.to.global.u64 	%rd2, %rd7;
	mov.u32 	%r21, %ctaid.y;
	mov.u32 	%r22, %ntid.y;
	mov.u32 	%r23, %tid.y;
	mad.lo.s32 	%r1, %r21, %r22, %r23;
	mov.u32 	%r24, %ctaid.x;
	mov.u32 	%r25, %ntid.x;
	mov.u32 	%r26, %tid.x;
	mad.lo.s32 	%r2, %r24, %r25, %r26;
	setp.ge.s32 	%p1, %r1, %r20;
	setp.ge.s32 	%p2, %r2, %r18;
	or.pred  	%p3, %p1, %p2;
	@%p3 bra 	$L__BB0_14;
	setp.lt.s32 	%p4, %r19, 1;
	mov.f32 	%f67, 0f00000000;
	@%p4 bra 	$L__BB0_13;
	mul.lo.s32 	%r3, %r19, %r1;
	and.b32  	%r4, %r19, 7;
	setp.lt.u32 	%p5, %r19, 8;
	mov.f32 	%f67, 0f00000000;
	mov.b32 	%r39, 0;
	@%p5 bra 	$L__BB0_5;
	and.b32  	%r39, %r19, 2147483640;
	neg.s32 	%r37, %r39;
	shl.b32 	%r7, %r18, 3;
	mul.wide.u32 	%rd9, %r3, 4;
	add.s64 	%rd10, %rd9, %rd2;
	add.s64 	%rd52, %rd10, 16;
	mov.f32 	%f67, 0f00000000;
	mul.wide.s32 	%rd13, %r18, 4;
	mov.u32 	%r36, %r2;
$L__BB0_4:
	.pragma "nounroll";
	ld.global.f32 	%f17, [%rd52+-16];
	mul.wide.s32 	%rd11, %r36, 4;
	add.s64 	%rd12, %rd1, %rd11;
	ld.global.f32 	%f18, [%rd12];
	fma.rn.f32 	%f19, %f17, %f18, %f67;
	ld.global.f32 	%f20, [%rd52+-12];
	add.s64 	%rd14, %rd12, %rd13;
	ld.global.f32 	%f21, [%rd14];
	fma.rn.f32 	%f22, %f20, %f21, %f19;
	ld.global.f32 	%f23, [%rd52+-8];
	add.s64 	%rd15, %rd14, %rd13;
	ld.global.f32 	%f24, [%rd15];
	fma.rn.f32 	%f25, %f23, %f24, %f22;
	ld.global.f32 	%f26, [%rd52+-4];
	add.s64 	%rd16, %rd15, %rd13;
	ld.global.f32 	%f27, [%rd16];
	fma.rn.f32 	%f28, %f26, %f27, %f25;
	ld.global.f32 	%f29, [%rd52];
	add.s64 	%rd17, %rd16, %rd13;
	ld.global.f32 	%f30, [%rd17];
	fma.rn.f32 	%f31, %f29, %f30, %f28;
	ld.global.f32 	%f32, [%rd52+4];
	add.s64 	%rd18, %rd17, %rd13;
	ld.global.f32 	%f33, [%rd18];
	fma.rn.f32 	%f34, %f32, %f33, %f31;
	ld.global.f32 	%f35, [%rd52+8];
	add.s64 	%rd19, %rd18, %rd13;
	ld.global.f32 	%f36, [%rd19];
	fma.rn.f32 	%f37, %f35, %f36, %f34;
	ld.global.f32 	%f38, [%rd52+12];
	add.s64 	%rd20, %rd19, %rd13;
	ld.global.f32 	%f39, [%rd20];
	fma.rn.f32 	%f67, %f38, %f39, %f37;
	add.s32 	%r37, %r37, 8;
	add.s32 	%r36, %r36, %r7;
	add.s64 	%rd52, %rd52, 32;
	setp.ne.s32 	%p6, %r37, 0;
	@%p6 bra 	$L__BB0_4;
$L__BB0_5:
	setp.eq.s32 	%p7, %r4, 0;
	@%p7 bra 	$L__BB0_13;
	and.b32  	%r13, %r19, 3;
	setp.lt.u32 	%p8, %r4, 4;
	@%p8 bra 	$L__BB0_8;
	add.s32 	%r28, %r39, %r3;
	mul.wide.u32 	%rd21, %r28, 4;
	add.s64 	%rd22, %rd2, %rd21;
	ld.global.f32 	%f41, [%rd22];
	mad.lo.s32 	%r29, %r39, %r18, %r2;
	mul.wide.s32 	%rd23, %r29, 4;
	add.s64 	%rd24, %rd1, %rd23;
	ld.global.f32 	%f42, [%rd24];
	fma.rn.f32 	%f43, %f41, %f42, %f67;
	cvt.u64.u32 	%rd25, %r3;
	cvt.u64.u32 	%rd26, %r39;
	add.s64 	%rd27, %rd26, %rd25;
	shl.b64 	%rd28, %rd27, 2;
	add.s64 	%rd29, %rd2, %rd28;
	ld.global.f32 	%f44, [%rd29+4];
	mul.wide.s32 	%rd30, %r18, 4;
	add.s64 	%rd31, %rd24, %rd30;
	ld.global.f32 	%f45, [%rd31];
	fma.rn.f32 	%f46, %f44, %f45, %f43;
	ld.global.f32 	%f47, [%rd29+8];
	add.s64 	%rd32, %rd31, %rd30;
	ld.global.f32 	%f48, [%rd32];
	fma.rn.f32 	%f49, %f47, %f48, %f46;
	ld.global.f32 	%f50, [%rd29+12];
	add.s64 	%rd33, %rd32, %rd30;
	ld.global.f32 	%f51, [%rd33];
	fma.rn.f32 	%f67, %f50, %f51, %f49;
	add.s32 	%r39, %r39, 4;
$L__BB0_8:
	setp.eq.s32 	%p9, %r13, 0;
	@%p9 bra 	$L__BB0_13;
	setp.eq.s32 	%p10, %r13, 1;
	@%p10 bra 	$L__BB0_11;
	add.s32 	%r30, %r39, %r3;
	mul.wide.u32 	%rd34, %r30, 4;
	add.s64 	%rd35, %rd2, %rd34;
	ld.global.f32 	%f53, [%rd35];
	mad.lo.s32 	%r31, %r39, %r18, %r2;
	mul.wide.s32 	%rd36, %r31, 4;
	add.s64 	%rd37, %rd1, %rd36;
	ld.global.f32 	%f54, [%rd37];
	fma.rn.f32 	%f55, %f53, %f54, %f67;
	cvt.u64.u32 	%rd38, %r3;
	cvt.u64.u32 	%rd39, %r39;
	add.s64 	%rd40, %rd39, %rd38;
	shl.b64 	%rd41, %rd40, 2;
	add.s64 	%rd42, %rd2, %rd41;
	ld.global.f32 	%f56, [%rd42+4];
	mul.wide.s32 	%rd43, %r18, 4;
	add.s64 	%rd44, %rd37, %rd43;
	ld.global.f32 	%f57, [%rd44];
	fma.rn.f32 	%f67, %f56, %f57, %f55;
	add.s32 	%r39, %r39, 2;
$L__BB0_11:
	and.b32  	%r32, %r19, 1;
	setp.eq.b32 	%p11, %r32, 1;
	not.pred 	%p12, %p11;
	@%p12 bra 	$L__BB0_13;
	add.s32 	%r33, %r39, %r3;
	mul.wide.u32 	%rd45, %r33, 4;
	add.s64 	%rd46, %rd2, %rd45;
	ld.global.f32 	%f58, [%rd46];
	mad.lo.s32 	%r34, %r39, %r18, %r2;
	mul.wide.s32 	%rd47, %r34, 4;
	add.s64 	%rd48, %rd1, %rd47;
	ld.global.f32 	%f59, [%rd48];
	fma.rn.f32 	%f67, %f58, %f59, %f67;
$L__BB0_13:
	mad.lo.s32 	%r35, %r18, %r1, %r2;
	cvta.to.global.u64 	%rd49, %rd6;
	mul.wide.s32 	%rd50, %r35, 4;
	add.s64 	%rd51, %rd49, %rd50;
	st.global.f32 	[%rd51], %f67;
$L__BB0_14:
	ret;

}
	// .globl	_Z21matrix_multiply_tiledPfS_S_iii
.visible .entry _Z21matrix_multiply_tiledPfS_S_iii(
	.param .u64 .ptr .align 1 _Z21matrix_multiply_tiledPfS_S_iii_param_0,
	.param .u64 .ptr .align 1 _Z21matrix_multiply_tiledPfS_S_iii_param_1,
	.param .u64 .ptr .align 1 _Z21matrix_multiply_tiledPfS_S_iii_param_2,
	.param .u32 _Z21matrix_multiply_tiledPfS_S_iii_param_3,
	.param .u32 _Z21matrix_multiply_tiledPfS_S_iii_param_4,
	.param .u32 _Z21matrix_multiply_tiledPfS_S_iii_param_5
)
{
	.reg .pred 	%p<12>;
	.reg .b32 	%r<43>;
	.reg .b32 	%f<63>;
	.reg .b64 	%rd<13>;
	// demoted variable
	.shared .align 4 .b8 _ZZ21matrix_multiply_tiledPfS_S_iiiE6tile_A[1024];
	// demoted variable
	.shared .align 4 .b8 _ZZ21matrix_multiply_tiledPfS_S_iiiE6tile_B[1024];
	ld.param.u64 	%rd4, [_Z21matrix_multiply_tiledPfS_S_iii_param_0];
	ld.param.u64 	%rd5, [_Z21matrix_multiply_tiledPfS_S_iii_param_1];
	ld.param.u64 	%rd6, [_Z21matrix_multiply_tiledPfS_S_iii_param_2];
	ld.param.u32 	%r24, [_Z21matrix_multiply_tiledPfS_S_iii_param_3];
	ld.param.u32 	%r25, [_Z21matrix_multiply_tiledPfS_S_iii_param_4];
	ld.param.u32 	%r26, [_Z21matrix_multiply_tiledPfS_S_iii_param_5];
	mov.u32 	%r38, %tid.x;
	mov.u32 	%r40, %tid.y;
	mov.u32 	%r27, %ctaid.y;
	shl.b32 	%r28, %r27, 4;
	add.s32 	%r3, %r28, %r40;
	mov.u32 	%r29, %ctaid.x;
	shl.b32 	%r4, %r29, 4;
	add.s32 	%r5, %r4, %r38;
	setp.lt.s32 	%p1, %r26, 1;
	mov.f32 	%f62, 0f00000000;
	@%p1 bra 	$L__BB1_7;
	add.s32 	%r30, %r26, 15;
	shr.u32 	%r31, %r30, 4;
	shl.b32 	%r32, %r40, 6;
	mov.u32 	%r33, _ZZ21matrix_multiply_tiledPfS_S_iiiE6tile_A;
	add.s32 	%r6, %r33, %r32;
	shl.b32 	%r34, %r38, 2;
	add.s32 	%r7, %r6, %r34;
	mov.u32 	%r35, _ZZ21matrix_multiply_tiledPfS_S_iiiE6tile_B;
	add.s32 	%r9, %r35, %r34;
	add.s32 	%r8, %r9, %r32;
	neg.s32 	%r42, %r31;
	mad.lo.s32 	%r36, %r40, %r25, %r38;
	add.s32 	%r41, %r36, %r4;
	shl.b32 	%r12, %r25, 4;
	mad.lo.s32 	%r39, %r26, %r3, %r38;
	cvta.to.global.u64 	%rd1, %rd4;
	cvta.to.global.u64 	%rd2, %rd5;
	mov.f32 	%f62, 0f00000000;
$L__BB1_2:
	setp.ge.s32 	%p2, %r3, %r24;
	mul.wide.s32 	%rd7, %r39, 4;
	add.s64 	%rd3, %rd1, %rd7;
	setp.ge.s32 	%p3, %r38, %r26;
	mov.f32 	%f60, 0f00000000;
	or.pred  	%p4, %p2, %p3;
	@%p4 bra 	$L__BB1_4;
	ld.global.f32 	%f60, [%rd3];
$L__BB1_4:
	setp.ge.s32 	%p5, %r5, %r25;
	st.shared.f32 	[%r7], %f60;
	setp.ge.s32 	%p6, %r40, %r26;
	mov.f32 	%f61, 0f00000000;
	or.pred  	%p7, %p5, %p6;
	@%p7 bra 	$L__BB1_6;
	mul.wide.s32 	%rd8, %r41, 4;
	add.s64 	%rd9, %rd2, %rd8;
	ld.global.f32 	%f61, [%rd9];
$L__BB1_6:
	st.shared.f32 	[%r8], %f61;
	bar.sync 	0;
	ld.shared.f32 	%f12, [%r6];
	ld.shared.f32 	%f13, [%r9];
	fma.rn.f32 	%f14, %f12, %f13, %f62;
	ld.shared.f32 	%f15, [%r6+4];
	ld.shared.f32 	%f16, [%r9+64];
	fma.rn.f32 	%f17, %f15, %f16, %f14;
	ld.shared.f32 	%f18, [%r6+8];
	ld.shared.f32 	%f19, [%r9+128];
	fma.rn.f32 	%f20, %f18, %f19, %f17;
	ld.shared.f32 	%f21, [%r6+12];
	ld.shared.f32 	%f22, [%r9+192];
	fma.rn.f32 	%f23, %f21, %f22, %f20;
	ld.shared.f32 	%f24, [%r6+16];
	ld.shared.f32 	%f25, [%r9+256];
	fma.rn.f32 	%f26, %f24, %f25, %f23;
	ld.shared.f32 	%f27, [%r6+20];
	ld.shared.f32 	%f28, [%r9+320];
	fma.rn.f32 	%f29, %f27, %f28, %f26;
	ld.shared.f32 	%f30, [%r6+24];
	ld.shared.f32 	%f31, [%r9+384];
	fma.rn.f32 	%f32, %f30, %f31, %f29;
	ld.shared.f32 	%f33, [%r6+28];
	ld.shared.f32 	%f34, [%r9+448];
	fma.rn.f32 	%f35, %f33, %f34, %f32;
	ld.shared.f32 	%f36, [%r6+32];
	ld.shared.f32 	%f37, [%r9+512];
	fma.rn.f32 	%f38, %f36, %f37, %f35;
	ld.shared.f32 	%f39, [%r6+36];
	ld.shared.f32 	%f40, [%r9+576];
	fma.rn.f32 	%f41, %f39, %f40, %f38;
	ld.shared.f32 	%f42, [%r6+40];
	ld.shared.f32 	%f43, [%r9+640];
	fma.rn.f32 	%f44, %f42, %f43, %f41;
	ld.shared.f32 	%f45, [%r6+44];
	ld.shared.f32 	%f46, [%r9+704];
	fma.rn.f32 	%f47, %f45, %f46, %f44;
	ld.shared.f32 	%f48, [%r6+48];
	ld.shared.f32 	%f49, [%r9+768];
	fma.rn.f32 	%f50, %f48, %f49, %f47;
	ld.shared.f32 	%f51, [%r6+52];
	ld.shared.f32 	%f52, [%r9+832];
	fma.rn.f32 	%f53, %f51, %f52, %f50;
	ld.shared.f32 	%f54, [%r6+56];
	ld.shared.f32 	%f55, [%r9+896];
	fma.rn.f32 	%f56, %f54, %f55, %f53;
	ld.shared.f32 	%f57, [%r6+60];
	ld.shared.f32 	%f58, [%r9+960];
	fma.rn.f32 	%f62, %f57, %f58, %f56;
	bar.sync 	0;
	add.s32 	%r42, %r42, 1;
	setp.ne.s32 	%p8, %r42, 0;
	add.s32 	%r41, %r41, %r12;
	add.s32 	%r40, %r40, 16;
	add.s32 	%r39, %r39, 16;
	add.s32 	%r38, %r38, 16;
	@%p8 bra 	$L__BB1_2;
$L__BB1_7:
	setp.ge.s32 	%p9, %r3, %r24;
	setp.ge.s32 	%p10, %r5, %r25;
	or.pred  	%p11, %p9, %p10;
	@%p11 bra 	$L__BB1_9;
	mad.lo.s32 	%r37, %r25, %r3, %r5;
	cvta.to.global.u64 	%rd10, %rd6;
	mul.wide.s32 	%rd11, %r37, 4;
	add.s64 	%rd12, %rd10, %rd11;
	st.global.f32 	[%rd12], %f62;
$L__BB1_9:
	ret;

}


// ===== COMPILED SASS (sm_100) =====

	.target	sm_100

	.elftype	@"ET_EXEC"


//--------------------- .note.nv.tkinfo           --------------------------
	.section	.note.nv.tkinfo,"",@"SHT_NOTE"
	.sectionflags	@"SHF_NOTE_NV_TKINFO"
	.tkinfo
        /*0018*/ 	.word	0x00000002
        /*0030*/ 	.string	""
        /*0030*/ 	.string	"ptxas"
        /*0030*/ 	.string	"Cuda compilation tools, release 13.0, V13.0.88"
        /*0030*/ 	.string	"Build cuda_13.0.r13.0/compiler.36424714_0"
        /*0030*/ 	.string	"-arch sm_100 -m 64 "



//--------------------- .note.nv.cuinfo           --------------------------
	.section	.note.nv.cuinfo,"",@"SHT_NOTE"
	.sectionflags	@"SHF_NOTE_NV_CUINFO"
        /*0018*/ 	.short	0x0002
        /*001a*/ 	.short	0x0064
        /*001c*/ 	.short	0x0082
	.zero		2


//--------------------- .nv.info                  --------------------------
	.section	.nv.info,"",@"SHT_CUDA_INFO"
	.align	4


	//----- nvinfo : EIATTR_REGCOUNT
	.align		4
        /*0000*/ 	.byte	0x04, 0x2f
        /*0002*/ 	.short	(.L_1 - .L_0)
	.align		4
.L_0:
        /*0004*/ 	.word	index@(_Z21matrix_multiply_naivePfS_S_iii)
        /*0008*/ 	.word	0x00000020


	//----- nvinfo : EIATTR_FRAME_SIZE
	.align		4
.L_1:
        /*000c*/ 	.byte	0x04, 0x11
        /*000e*/ 	.short	(.L_3 - .L_2)
	.align		4
.L_2:
        /*0010*/ 	.word	index@(_Z21matrix_multiply_naivePfS_S_iii)
        /*0014*/ 	.word	0x00000000


	//----- nvinfo : EIATTR_REGCOUNT
	.align		4
.L_3:
        /*0018*/ 	.byte	0x04, 0x2f
        /*001a*/ 	.short	(.L_5 - .L_4)
	.align		4
.L_4:
        /*001c*/ 	.word	index@(_Z21matrix_multiply_tiledPfS_S_iii)
        /*0020*/ 	.word	0x00000020


	//----- nvinfo : EIATTR_FRAME_SIZE
	.align		4
.L_5:
        /*0024*/ 	.byte	0x04, 0x11
        /*0026*/ 	.short	(.L_7 - .L_6)
	.align		4
.L_6:
        /*0028*/ 	.word	index@(_Z21matrix_multiply_tiledPfS_S_iii)
        /*002c*/ 	.word	0x00000000


	//----- nvinfo : EIATTR_MIN_STACK_SIZE
	.align		4
.L_7:
        /*0030*/ 	.byte	0x04, 0x12
        /*0032*/ 	.short	(.L_9 - .L_8)
	.align		4
.L_8:
        /*0034*/ 	.word	index@(_Z21matrix_multiply_tiledPfS_S_iii)
        /*0038*/ 	.word	0x00000000


	//----- nvinfo : EIATTR_MIN_STACK_SIZE
	.align		4
.L_9:
        /*003c*/ 	.byte	0x04, 0x12
        /*003e*/ 	.short	(.L_11 - .L_10)
	.align		4
.L_10:
        /*0040*/ 	.word	index@(_Z21matrix_multiply_naivePfS_S_iii)
        /*0044*/ 	.word	0x00000000
.L_11:


//--------------------- .nv.compat                --------------------------
	.section	.nv.compat,"",@"SHT_CUDA_COMPAT_INFO"
	.align	4
        /*0000*/ 	.byte	0x02, 0x09, 0x00, 0x00, 0x02, 0x02, 0x01, 0x00, 0x02, 0x05, 0x05, 0x00, 0x03, 0x07, 0x01, 0x01
        /*0010*/ 	.byte	0x02, 0x03, 0x00, 0x00, 0x02, 0x06, 0x01, 0x00, 0x04, 0x0b, 0x08, 0x00, 0x09, 0x00, 0x00, 0x00
        /*0020*/ 	.byte	0x00, 0x00, 0x00, 0x00


//--------------------- .nv.info._Z21matrix_multiply_tiledPfS_S_iii --------------------------
	.section	.nv.info._Z21matrix_multiply_tiledPfS_S_iii,"",@"SHT_CUDA_INFO"
	.sectionflags	@""
	.align	4


	//----- nvinfo : EIATTR_CUDA_API_VERSION
	.align		4
        /*0000*/ 	.byte	0x04, 0x37
        /*0002*/ 	.short	(.L_13 - .L_12)
.L_12:
        /*0004*/ 	.word	0x00000082


	//----- nvinfo : EIATTR_KPARAM_INFO
	.align		4
.L_13:
        /*0008*/ 	.byte	0x04, 0x17
        /*000a*/ 	.short	(.L_15 - .L_14)
.L_14:
        /*000c*/ 	.word	0x00000000
        /*0010*/ 	.short	0x0005
        /*0012*/ 	.short	0x0020
        /*0014*/ 	.byte	0x00, 0xf0, 0x11, 0x00


	//----- nvinfo : EIATTR_KPARAM_INFO
	.align		4
.L_15:
        /*0018*/ 	.byte	0x04, 0x17
        /*001a*/ 	.short	(.L_17 - .L_16)
.L_16:
        /*001c*/ 	.word	0x00000000
        /*0020*/ 	.short	0x0004
        /*0022*/ 	.short	0x001c
        /*0024*/ 	.byte	0x00, 0xf0, 0x11, 0x00


	//----- nvinfo : EIATTR_KPARAM_INFO
	.align		4
.L_17:
        /*0028*/ 	.byte	0x04, 0x17
        /*002a*/ 	.short	(.L_19 - .L_18)
.L_18:
        /*002c*/ 	.word	0x00000000
        /*0030*/ 	.short	0x0003
        /*0032*/ 	.short	0x0018
        /*0034*/ 	.byte	0x00, 0xf0, 0x11, 0x00


	//----- nvinfo : EIATTR_KPARAM_INFO
	.align		4
.L_19:
        /*0038*/ 	.byte	0x04, 0x17
        /*003a*/ 	.short	(.L_21 - .L_20)
.L_20:
        /*003c*/ 	.word	0x00000000
        /*0040*/ 	.short	0x0002
        /*0042*/ 	.short	0x0010
        /*0044*/ 	.byte	0x00, 0xf5, 0x21, 0x00


	//----- nvinfo : EIATTR_KPARAM_INFO
	.align		4
.L_21:
        /*0048*/ 	.byte	0x04, 0x17
        /*004a*/ 	.short	(.L_23 - .L_22)
.L_22:
        /*004c*/ 	.word	0x00000000
        /*0050*/ 	.short	0x0001
        /*0052*/ 	.short	0x0008
        /*0054*/ 	.byte	0x00, 0xf5, 0x21, 0x00


	//----- nvinfo : EIATTR_KPARAM_INFO
	.align		4
.L_23:
        /*0058*/ 	.byte	0x04, 0x17
        /*005a*/ 	.short	(.L_25 - .L_24)
.L_24:
        /*005c*/ 	.word	0x00000000
        /*0060*/ 	.short	0x0000
        /*0062*/ 	.short	0x0000
        /*0064*/ 	.byte	0x00, 0xf5, 0x21, 0x00


	//----- nvinfo : EIATTR_SPARSE_MMA_MASK
	.align		4
.L_25:
        /*0068*/ 	.byte	0x03, 0x50
        /*006a*/ 	.short	0x0000


	//----- nvinfo : EIATTR_MAXREG_COUNT
	.align		4
        /*006c*/ 	.byte	0x03, 0x1b
        /*006e*/ 	.short	0x00ff


	//----- nvinfo : EIATTR_NUM_BARRIERS
	.align		4
        /*0070*/ 	.byte	0x02, 0x4c
        /*0072*/ 	.byte	0x01
	.zero		1


	//----- nvinfo : EIATTR_MERCURY_ISA_VERSION
	.align		4
        /*0074*/ 	.byte	0x03, 0x5f
        /*0076*/ 	.short	0x0101


	//----- nvinfo : EIATTR_VRC_CTA_INIT_COUNT
	.align		4
        /*0078*/ 	.byte	0x02, 0x4a
	.zero		1
	.zero		1


	//----- nvinfo : EIATTR_EXIT_INSTR_OFFSETS
	.align		4
        /*007c*/ 	.byte	0x04, 0x1c
        /*007e*/ 	.short	(.L_27 - .L_26)


	//   ....[0]....
.L_26:
        /*0080*/ 	.word	0x000005e0


	//   ....[1]....
        /*0084*/ 	.word	0x00000630


	//----- nvinfo : EIATTR_CBANK_PARAM_SIZE
	.align		4
.L_27:
        /*0088*/ 	.byte	0x03, 0x19
        /*008a*/ 	.short	0x0024


	//----- nvinfo : EIATTR_PARAM_CBANK
	.align		4
        /*008c*/ 	.byte	0x04, 0x0a
        /*008e*/ 	.short	(.L_29 - .L_28)
	.align		4
.L_28:
        /*0090*/ 	.word	index@(.nv.constant0._Z21matrix_multiply_tiledPfS_S_iii)
        /*0094*/ 	.short	0x0380
        /*0096*/ 	.short	0x0024


	//----- nvinfo : EIATTR_SW_WAR
	.align		4
.L_29:
        /*0098*/ 	.byte	0x04, 0x36
        /*009a*/ 	.short	(.L_31 - .L_30)
.L_30:
        /*009c*/ 	.word	0x00000008
.L_31:


//--------------------- .nv.info._Z21matrix_multiply_naivePfS_S_iii --------------------------
	.section	.nv.info._Z21matrix_multiply_naivePfS_S_iii,"",@"SHT_CUDA_INFO"
	.sectionflags	@""
	.align	4


	//----- nvinfo : EIATTR_CUDA_API_VERSION
	.align		4
        /*0000*/ 	.byte	0x04, 0x37
        /*0002*/ 	.short	(.L_33 - .L_32)
.L_32:
        /*0004*/ 	.word	0x00000082


	//----- nvinfo : EIATTR_KPARAM_INFO
	.align		4
.L_33:
        /*0008*/ 	.byte	0x04, 0x17
        /*000a*/ 	.short	(.L_35 - .L_34)
.L_34:
        /*000c*/ 	.word	0x00000000
        /*0010*/ 	.short	0x0005
        /*0012*/ 	.short	0x0020
        /*0014*/ 	.byte	0x00, 0xf0, 0x11, 0x00


	//----- nvinfo : EIATTR_KPARAM_INFO
	.align		4
.L_35:
        /*0018*/ 	.byte	0x04, 0x17
        /*001a*/ 	.short	(.L_37 - .L_36)
.L_36:
        /*001c*/ 	.word	0x00000000
        /*0020*/ 	.short	0x0004
        /*0022*/ 	.short	0x001c
        /*0024*/ 	.byte	0x00, 0xf0, 0x11, 0x00


	//----- nvinfo : EIATTR_KPARAM_INFO
	.align		4
.L_37:
        /*0028*/ 	.byte	0x04, 0x17
        /*002a*/ 	.short	(.L_39 - .L_38)
.L_38:
        /*002c*/ 	.word	0x00000000
        /*0030*/ 	.short	0x0003
        /*0032*/ 	.short	0x0018
        /*0034*/ 	.byte	0x00, 0xf0, 0x11, 0x00


	//----- nvinfo : EIATTR_KPARAM_INFO
	.align		4
.L_39:
        /*0038*/ 	.byte	0x04, 0x17
        /*003a*/ 	.short	(.L_41 - .L_40)
.L_40:
        /*003c*/ 	.word	0x00000000
        /*0040*/ 	.short	0x0002
        /*0042*/ 	.short	0x0010
        /*0044*/ 	.byte	0x00, 0xf5, 0x21, 0x00


	//----- nvinfo : EIATTR_KPARAM_INFO
	.align		4
.L_41:
        /*0048*/ 	.byte	0x04, 0x17
        /*004a*/ 	.short	(.L_43 - .L_42)
.L_42:
        /*004c*/ 	.word	0x00000000
        /*0050*/ 	.short	0x0001
        /*0052*/ 	.short	0x0008
        /*0054*/ 	.byte	0x00, 0xf5, 0x21, 0x00


	//----- nvinfo : EIATTR_KPARAM_INFO
	.align		4
.L_43:
        /*0058*/ 	.byte	0x04, 0x17
        /*005a*/ 	.short	(.L_45 - .L_44)
.L_44:
        /*005c*/ 	.word	0x00000000
        /*0060*/ 	.short	0x0000
        /*0062*/ 	.short	0x0000
        /*0064*/ 	.byte	0x00, 0xf5, 0x21, 0x00


	//----- nvinfo : EIATTR_SPARSE_MMA_MASK
	.align		4
.L_45:
        /*0068*/ 	.byte	0x03, 0x50
        /*006a*/ 	.short	0x0000


	//----- nvinfo : EIATTR_MAXREG_COUNT
	.align		4
        /*006c*/ 	.byte	0x03, 0x1b
        /*006e*/ 	.short	0x00ff


	//----- nvinfo : EIATTR_MERCURY_ISA_VERSION
	.align		4
        /*0070*/ 	.byte	0x03, 0x5f
        /*0072*/ 	.short	0x0101


	//----- nvinfo : EIATTR_VRC_CTA_INIT_COUNT
	.align		4
        /*0074*/ 	.byte	0x02, 0x4a
	.zero		1
	.zero		1


	//----- nvinfo : EIATTR_EXIT_INSTR_OFFSETS
	.align		4
        /*0078*/ 	.byte	0x04, 0x1c
        /*007a*/ 	.short	(.L_47 - .L_46)


	//   ....[0]....
.L_46:
        /*007c*/ 	.word	0x000000c0


	//   ....[1]....
        /*0080*/ 	.word	0x000008e0


	//----- nvinfo : EIATTR_CBANK_PARAM_SIZE
	.align		4
.L_47:
        /*0084*/ 	.byte	0x03, 0x19
        /*0086*/ 	.short	0x0024


	//----- nvinfo : EIATTR_PARAM_CBANK
	.align		4
        /*0088*/ 	.byte	0x04, 0x0a
        /*008a*/ 	.short	(.L_49 - .L_48)
	.align		4
.L_48:
        /*008c*/ 	.word	index@(.nv.constant0._Z21matrix_multiply_naivePfS_S_iii)
        /*0090*/ 	.short	0x0380
        /*0092*/ 	.short	0x0024


	//----- nvinfo : EIATTR_SW_WAR
	.align		4
.L_49:
        /*0094*/ 	.byte	0x04, 0x36
        /*0096*/ 	.short	(.L_51 - .L_50)
.L_50:
        /*0098*/ 	.word	0x00000008
.L_51:


//--------------------- .nv.callgraph             --------------------------
	.section	.nv.callgraph,"",@"SHT_CUDA_CALLGRAPH"
	.align	4
	.sectionentsize	8
	.align		4
        /*0000*/ 	.word	0x00000000
	.align		4
        /*0004*/ 	.word	0xffffffff
	.align		4
        /*0008*/ 	.word	0x00000000
	.align		4
        /*000c*/ 	.word	0xfffffffe
	.align		4
        /*0010*/ 	.word	0x00000000
	.align		4
        /*0014*/ 	.word	0xfffffffd
	.align		4
        /*0018*/ 	.word	0x00000000
	.align		4
        /*001c*/ 	.word	0xfffffffc


//--------------------- .text._Z21matrix_multiply_tiledPfS_S_iii --------------------------
	.section	.text._Z21matrix_multiply_tiledPfS_S_iii,"ax",@progbits
	.align	128
        .global         _Z21matrix_multiply_tiledPfS_S_iii
        .type           _Z21matrix_multiply_tiledPfS_S_iii,@function
        .size           _Z21matrix_multiply_tiledPfS_S_iii,(.L_x_8 - _Z21matrix_multiply_tiledPfS_S_iii)
        .other          _Z21matrix_multiply_tiledPfS_S_iii,@"STO_CUDA_ENTRY STV_DEFAULT"
_Z21matrix_multiply_tiledPfS_S_iii:
.text._Z21matrix_multiply_tiledPfS_S_iii:
[----:B------:R-:W-:Y:S01]  /*0000*/  LDC R1, c[0x0][0x37c] ;  /* 0x0000df00ff017b82 */ /* 0x000fe20000000800 */
[----:B------:R-:W0:Y:S01]  /*0010*/  S2R R0, SR_TID.Y ;  /* 0x0000000000007919 */ /* 0x000e220000002200 */
[----:B------:R-:W1:Y:S01]  /*0020*/  LDCU UR10, c[0x0][0x3a0] ;  /* 0x00007400ff0a77ac */ /* 0x000e620008000800 */
[----:B------:R-:W-:Y:S01]  /*0030*/  HFMA2 R23, -RZ, RZ, 0, 0 ;  /* 0x00000000ff177431 */ /* 0x000fe200000001ff */
[----:B------:R-:W0:Y:S01]  /*0040*/  S2R R3, SR_CTAID.Y ;  /* 0x0000000000037919 */ /* 0x000e220000002600 */
[----:B------:R-:W2:Y:S01]  /*0050*/  LDCU.64 UR8, c[0x0][0x358] ;  /* 0x00006b00ff0877ac */ /* 0x000ea20008000a00 */
[----:B------:R-:W3:Y:S01]  /*0060*/  S2R R21, SR_TID.X ;  /* 0x0000000000157919 */ /* 0x000ee20000002100 */
[----:B------:R-:W3:Y:S01]  /*0070*/  S2R R4, SR_CTAID.X ;  /* 0x0000000000047919 */ /* 0x000ee20000002500 */
[----:B-1----:R-:W-:Y:S01]  /*0080*/  UISETP.GE.AND UP0, UPT, UR10, 0x1, UPT ;  /* 0x000000010a00788c */ /* 0x002fe2000bf06270 */
[----:B0-----:R-:W-:Y:S02]  /*0090*/  LEA R12, R3, R0, 0x4 ;  /* 0x00000000030c7211 */ /* 0x001fe400078e20ff */
[----:B---3--:R-:W-:-:S06]  /*00a0*/  LEA R13, R4, R21, 0x4 ;  /* 0x00000015040d7211 */ /* 0x008fcc00078e20ff */
[----:B--2---:R-:W-:Y:S05]  /*00b0*/  BRA.U !UP0, `(.L_x_0) ;  /* 0x00000005083c7547 */ /* 0x004fea000b800000 */
[----:B------:R-:W0:Y:S01]  /*00c0*/  S2UR UR7, SR_CgaCtaId ;  /* 0x00000000000779c3 */ /* 0x000e220000008800 */
[----:B------:R-:W1:Y:S01]  /*00d0*/  LDCU UR11, c[0x0][0x39c] ;  /* 0x00007380ff0b77ac */ /* 0x000e620008000800 */
[----:B------:R-:W-:Y:S01]  /*00e0*/  MOV R23, RZ ;  /* 0x000000ff00177202 */ /* 0x000fe20000000f00 */
[----:B------:R-:W-:Y:S01]  /*00f0*/  IMAD R15, R12, UR10, R21 ;  /* 0x0000000a0c0f7c24 */ /* 0x000fe2000f8e0215 */
[----:B------:R-:W-:Y:S01]  /*0100*/  UMOV UR5, 0x400 ;  /* 0x0000040000057882 */ /* 0x000fe20000000000 */
[----:B------:R-:W-:-:S03]  /*0110*/  UIADD3 UR4, UPT, UPT, UR10, 0xf, URZ ;  /* 0x0000000f0a047890 */ /* 0x000fc6000fffe0ff */
[----:B------:R-:W2:Y:S01]  /*0120*/  LDC R16, c[0x0][0x39c] ;  /* 0x0000e700ff107b82 */ /* 0x000ea20000000800 */
[----:B------:R-:W-:Y:S02]  /*0130*/  UIADD3 UR6, UPT, UPT, UR5, 0x400, URZ ;  /* 0x0000040005067890 */ /* 0x000fe4000fffe0ff */
[----:B------:R-:W-:Y:S01]  /*0140*/  USHF.R.U32.HI UR4, URZ, 0x4, UR4 ;  /* 0x00000004ff047899 */ /* 0x000fe20008011604 */
[----:B------:R-:W3:Y:S04]  /*0150*/  LDCU UR13, c[0x0][0x3a0] ;  /* 0x00007400ff0d77ac */ /* 0x000ee80008000800 */
[----:B------:R-:W4:Y:S01]  /*0160*/  LDC.64 R2, c[0x0][0x380] ;  /* 0x0000e000ff027b82 */ /* 0x000f220000000a00 */
[----:B------:R-:W2:Y:S01]  /*0170*/  LDCU UR12, c[0x0][0x398] ;  /* 0x00007300ff0c77ac */ /* 0x000ea20008000800 */
[----:B-1----:R-:W-:Y:S01]  /*0180*/  IMAD R14, R0, UR11, R21 ;  /* 0x0000000b000e7c24 */ /* 0x002fe2000f8e0215 */
[----:B------:R-:W-:-:S02]  /*0190*/  UIADD3 UR4, UPT, UPT, -UR4, URZ, URZ ;  /* 0x000000ff04047290 */ /* 0x000fc4000fffe1ff */
[----:B0-----:R-:W-:Y:S02]  /*01a0*/  ULEA UR5, UR7, UR5, 0x18 ;  /* 0x0000000507057291 */ /* 0x001fe4000f8ec0ff */
[----:B------:R-:W-:Y:S01]  /*01b0*/  LEA R14, R4, R14, 0x4 ;  /* 0x0000000e040e7211 */ /* 0x000fe200078e20ff */
[----:B------:R-:W-:-:S03]  /*01c0*/  ULEA UR6, UR7, UR6, 0x18 ;  /* 0x0000000607067291 */ /* 0x000fc6000f8ec0ff */
[----:B------:R-:W-:-:S03]  /*01d0*/  LEA R18, R0, UR5, 0x6 ;  /* 0x0000000500127c11 */ /* 0x000fc6000f8e30ff */
[C---:B------:R-:W-:Y:S02]  /*01e0*/  LEA R19, R21.reuse, UR6, 0x2 ;  /* 0x0000000615137c11 */ /* 0x040fe4000f8e10ff */
[----:B------:R-:W-:Y:S02]  /*01f0*/  LEA R20, R21, R18, 0x2 ;  /* 0x0000001215147211 */ /* 0x000fe400078e10ff */
[----:B---3--:R-:W-:-:S07]  /*0200*/  LEA R17, R0, R19, 0x6 ;  /* 0x0000001300117211 */ /* 0x008fce00078e30ff */
.L_x_1:
[----:B------:R-:W-:Y:S01]  /*0210*/  ISETP.GE.AND P0, PT, R0, UR13, PT ;  /* 0x0000000d00007c0c */ /* 0x000fe2000bf06270 */
[----:B------:R-:W-:Y:S01]  /*0220*/  HFMA2 R22, -RZ, RZ, 0, 0 ;  /* 0x00000000ff167431 */ /* 0x000fe200000001ff */
[----:B------:R-:W-:Y:S01]  /*0230*/  ISETP.GE.AND P1, PT, R21, UR13, PT ;  /* 0x0000000d15007c0c */ /* 0x000fe2000bf26270 */
[----:B----4-:R-:W-:Y:S01]  /*0240*/  IMAD.WIDE R4, R15, 0x4, R2 ;  /* 0x000000040f047825 */ /* 0x010fe200078e0202 */
[----:B--2---:R-:W-:Y:S02]  /*0250*/  ISETP.GE.OR P0, PT, R13, R16, P0 ;  /* 0x000000100d00720c */ /* 0x004fe40000706670 */
[----:B------:R-:W-:Y:S02]  /*0260*/  ISETP.GE.OR P1, PT, R12, UR12, P1 ;  /* 0x0000000c0c007c0c */ /* 0x000fe40008f26670 */
[----:B------:R-:W-:-:S09]  /*0270*/  MOV R27, RZ ;  /* 0x000000ff001b7202 */ /* 0x000fd20000000f00 */
[----:B------:R-:W0:Y:S02]  /*0280*/  @!P0 LDC.64 R6, c[0x0][0x388] ;  /* 0x0000e200ff068b82 */ /* 0x000e240000000a00 */
[----:B------:R-:W2:Y:S01]  /*0290*/  @!P1 LDG.E R27, desc[UR8][R4.64] ;  /* 0x00000008041b9981 */ /* 0x000ea2000c1e1900 */
[----:B0-----:R-:W-:-:S05]  /*02a0*/  @!P0 IMAD.WIDE R6, R14, 0x4, R6 ;  /* 0x000000040e068825 */ /* 0x001fca00078e0206 */
[----:B------:R-:W3:Y:S01]  /*02b0*/  @!P0 LDG.E R22, desc[UR8][R6.64] ;  /* 0x0000000806168981 */ /* 0x000ee2000c1e1900 */
[----:B------:R-:W-:-:S04]  /*02c0*/  UIADD3 UR4, UPT, UPT, UR4, 0x1, URZ ;  /* 0x0000000104047890 */ /* 0x000fc8000fffe0ff */
[----:B------:R-:W-:Y:S01]  /*02d0*/  UISETP.NE.AND UP0, UPT, UR4, URZ, UPT ;  /* 0x000000ff0400728c */ /* 0x000fe2000bf05270 */
[----:B------:R-:W-:Y:S02]  /*02e0*/  IADD3 R0, PT, PT, R0, 0x10, RZ ;  /* 0x0000001000007810 */ /* 0x000fe40007ffe0ff */
[----:B------:R-:W-:Y:S02]  /*02f0*/  IADD3 R15, PT, PT, R15, 0x10, RZ ;  /* 0x000000100f0f7810 */ /* 0x000fe40007ffe0ff */
[----:B------:R-:W-:Y:S02]  /*0300*/  IADD3 R21, PT, PT, R21, 0x10, RZ ;  /* 0x0000001015157810 */ /* 0x000fe40007ffe0ff */
[----:B------:R-:W-:Y:S01]  /*0310*/  LEA R14, R16, R14, 0x4 ;  /* 0x0000000e100e7211 */ /* 0x000fe200078e20ff */
[----:B--2---:R-:W-:Y:S04]  /*0320*/  STS [R20], R27 ;  /* 0x0000001b14007388 */ /* 0x004fe80000000800 */
[----:B---3--:R-:W-:Y:S01]  /*0330*/  STS [R17], R22 ;  /* 0x0000001611007388 */ /* 0x008fe20000000800 */
[----:B------:R-:W-:Y:S06]  /*0340*/  BAR.SYNC.DEFER_BLOCKING 0x0 ;  /* 0x0000000000007b1d */ /* 0x000fec0000010000 */
[----:B------:R-:W-:Y:S04]  /*0350*/  LDS R26, [R19] ;  /* 0x00000000131a7984 */ /* 0x000fe80000000800 */
[----:B------:R-:W0:Y:S04]  /*0360*/  LDS.128 R8, [R18] ;  /* 0x0000000012087984 */ /* 0x000e280000000c00 */
[----:B------:R-:W1:Y:S04]  /*0370*/  LDS R29, [R19+0x40] ;  /* 0x00004000131d7984 */ /* 0x000e680000000800 */
[----:B------:R-:W2:Y:S04]  /*0380*/  LDS R25, [R19+0x80] ;  /* 0x0000800013197984 */ /* 0x000ea80000000800 */
[----:B------:R-:W3:Y:S04]  /*0390*/  LDS R24, [R19+0xc0] ;  /* 0x0000c00013187984 */ /* 0x000ee80000000800 */
[----:B------:R-:W-:Y:S04]  /*03a0*/  LDS.128 R4, [R18+0x10] ;  /* 0x0000100012047984 */ /* 0x000fe80000000c00 */
[----:B------:R-:W-:Y:S04]  /*03b0*/  LDS R22, [R19+0x140] ;  /* 0x0001400013167984 */ /* 0x000fe80000000800 */
[----:B------:R-:W-:Y:S01]  /*03c0*/  LDS R27, [R19+0x200] ;  /* 0x00020000131b7984 */ /* 0x000fe20000000800 */
[----:B0-----:R-:W-:-:S03]  /*03d0*/  FFMA R8, R8, R26, R23 ;  /* 0x0000001a08087223 */ /* 0x001fc60000000017 */
[----:B------:R-:W0:Y:S01]  /*03e0*/  LDS R23, [R19+0x100] ;  /* 0x0001000013177984 */ /* 0x000e220000000800 */
[----:B-1----:R-:W-:-:S03]  /*03f0*/  FFMA R8, R29, R9, R8 ;  /* 0x000000091d087223 */ /* 0x002fc60000000008 */
[----:B------:R-:W-:Y:S01]  /*0400*/  LDS R26, [R19+0x1c0] ;  /* 0x0001c000131a7984 */ /* 0x000fe20000000800 */
[----:B--2---:R-:W-:-:S03]  /*0410*/  FFMA R9, R25, R10, R8 ;  /* 0x0000000a19097223 */ /* 0x004fc60000000008 */
[----:B------:R-:W1:Y:S01]  /*0420*/  LDS R25, [R19+0x180] ;  /* 0x0001800013197984 */ /* 0x000e620000000800 */
[----:B---3--:R-:W-:-:S03]  /*0430*/  FFMA R9, R24, R11, R9 ;  /* 0x0000000b18097223 */ /* 0x008fc60000000009 */
[----:B------:R-:W-:Y:S01]  /*0440*/  LDS R24, [R19+0x240] ;  /* 0x0002400013187984 */ /* 0x000fe20000000800 */
[----:B0-----:R-:W-:-:S03]  /*0450*/  FFMA R23, R4, R23, R9 ;  /* 0x0000001704177223 */ /* 0x001fc60000000009 */
[----:B------:R-:W0:Y:S01]  /*0460*/  LDS.128 R8, [R18+0x20] ;  /* 0x0000200012087984 */ /* 0x000e220000000c00 */
[----:B------:R-:W-:-:S03]  /*0470*/  FFMA R22, R22, R5, R23 ;  /* 0x0000000516167223 */ /* 0x000fc60000000017 */
[----:B------:R-:W2:Y:S01]  /*0480*/  LDS R23, [R19+0x280] ;  /* 0x0002800013177984 */ /* 0x000ea20000000800 */
[----:B-1----:R-:W-:-:S03]  /*0490*/  FFMA R25, R25, R6, R22 ;  /* 0x0000000619197223 */ /* 0x002fc60000000016 */
[----:B------:R-:W1:Y:S01]  /*04a0*/  LDS R22, [R19+0x2c0] ;  /* 0x0002c00013167984 */ /* 0x000e620000000800 */
[----:B------:R-:W-:-:S03]  /*04b0*/  FFMA R7, R26, R7, R25 ;  /* 0x000000071a077223 */ /* 0x000fc60000000019 */
[----:B------:R-:W-:Y:S01]  /*04c0*/  LDS R25, [R19+0x300] ;  /* 0x0003000013197984 */ /* 0x000fe20000000800 */
[----:B0-----:R-:W-:-:S03]  /*04d0*/  FFMA R27, R8, R27, R7 ;  /* 0x0000001b081b7223 */ /* 0x001fc60000000007 */
[----:B------:R-:W0:Y:S01]  /*04e0*/  LDS.128 R4, [R18+0x30] ;  /* 0x0000300012047984 */ /* 0x000e220000000c00 */
[----:B------:R-:W-:-:S03]  /*04f0*/  FFMA R24, R24, R9, R27 ;  /* 0x0000000918187223 */ /* 0x000fc6000000001b */
[----:B------:R-:W3:Y:S04]  /*0500*/  LDS R27, [R19+0x340] ;  /* 0x00034000131b7984 */ /* 0x000ee80000000800 */
[----:B------:R-:W4:Y:S04]  /*0510*/  LDS R9, [R19+0x380] ;  /* 0x0003800013097984 */ /* 0x000f280000000800 */
[----:B------:R-:W5:Y:S01]  /*0520*/  LDS R8, [R19+0x3c0] ;  /* 0x0003c00013087984 */ /* 0x000f620000000800 */
[----:B--2---:R-:W-:-:S04]  /*0530*/  FFMA R23, R23, R10, R24 ;  /* 0x0000000a17177223 */ /* 0x004fc80000000018 */
[----:B-1----:R-:W-:-:S04]  /*0540*/  FFMA R11, R22, R11, R23 ;  /* 0x0000000b160b7223 */ /* 0x002fc80000000017 */
[----:B0-----:R-:W-:-:S04]  /*0550*/  FFMA R4, R4, R25, R11 ;  /* 0x0000001904047223 */ /* 0x001fc8000000000b */
[----:B---3--:R-:W-:-:S04]  /*0560*/  FFMA R4, R27, R5, R4 ;  /* 0x000000051b047223 */ /* 0x008fc80000000004 */
[----:B----4-:R-:W-:-:S04]  /*0570*/  FFMA R9, R9, R6, R4 ;  /* 0x0000000609097223 */ /* 0x010fc80000000004 */
[----:B-----5:R-:W-:Y:S01]  /*0580*/  FFMA R23, R8, R7, R9 ;  /* 0x0000000708177223 */ /* 0x020fe20000000009 */
[----:B------:R-:W-:Y:S06]  /*0590*/  BAR.SYNC.DEFER_BLOCKING 0x0 ;  /* 0x0000000000007b1d */ /* 0x000fec0000010000 */
[----:B------:R-:W-:Y:S05]  /*05a0*/  BRA.U UP0, `(.L_x_1) ;  /* 0xfffffffd00187547 */ /* 0x000fea000b83ffff */
.L_x_0:
[----:B------:R-:W0:Y:S02]  /*05b0*/  LDCU.64 UR4, c[0x0][0x398] ;  /* 0x00007300ff0477ac */ /* 0x000e240008000a00 */
[----:B0-----:R-:W-:-:S04]  /*05c0*/  ISETP.GE.AND P0, PT, R13, UR5, PT ;  /* 0x000000050d007c0c */ /* 0x001fc8000bf06270 */
[----:B------:R-:W-:-:S13]  /*05d0*/  ISETP.GE.OR P0, PT, R12, UR4, P0 ;  /* 0x000000040c007c0c */ /* 0x000fda0008706670 */
[----:B------:R-:W-:Y:S05]  /*05e0*/  @P0 EXIT ;  /* 0x000000000000094d */ /* 0x000fea0003800000 */
[----:B------:R-:W0:Y:S01]  /*05f0*/  LDC.64 R2, c[0x0][0x390] ;  /* 0x0000e400ff027b82 */ /* 0x000e220000000a00 */
[----:B------:R-:W-:-:S04]  /*0600*/  IMAD R13, R12, UR5, R13 ;  /* 0x000000050c0d7c24 */ /* 0x000fc8000f8e020d */
[----:B0-----:R-:W-:-:S05]  /*0610*/  IMAD.WIDE R2, R13, 0x4, R2 ;  /* 0x000000040d027825 */ /* 0x001fca00078e0202 */
[----:B------:R-:W-:Y:S01]  /*0620*/  STG.E desc[UR8][R2.64], R23 ;  /* 0x0000001702007986 */ /* 0x000fe2000c101908 */
[----:B------:R-:W-:Y:S05]  /*0630*/  EXIT ;  /* 0x000000000000794d */ /* 0x000fea0003800000 */
.L_x_2:
[----:B------:R-:W-:-:S00]  /*0640*/  BRA `(.L_x_2) ;  /* 0xfffffffc00fc7947 */ /* 0x000fc0000383ffff */
[----:B------:R-:W-:-:S00]  /*0650*/  NOP ;  /* 0x0000000000007918 */ /* 0x000fc00000000000 */
        /* <DEDUP_REMOVED lines=10> */
.L_x_8:


//--------------------- .text._Z21matrix_multiply_naivePfS_S_iii --------------------------
	.section	.text._Z21matrix_multiply_naivePfS_S_iii,"ax",@progbits
	.align	128
        .global         _Z21matrix_multiply_naivePfS_S_iii
        .type           _Z21matrix_multiply_naivePfS_S_iii,@function
        .size           _Z21matrix_multiply_naivePfS_S_iii,(.L_x_9 - _Z21matrix_multiply_naivePfS_S_iii)
        .other          _Z21matrix_multiply_naivePfS_S_iii,@"STO_CUDA_ENTRY STV_DEFAULT"
_Z21matrix_multiply_naivePfS_S_iii:
.text._Z21matrix_multiply_naivePfS_S_iii:
[----:B------:R-:W-:Y:S01]  /*0000*/  LDC R1, c[0x0][0x37c] ;  /* 0x0000df00ff017b82 */ /* 0x000fe20000000800 */
[----:B------:R-:W0:Y:S07]  /*0010*/  S2R R5, SR_TID.X ;  /* 0x0000000000057919 */ /* 0x000e2e0000002100 */
[----:B------:R-:W1:Y:S01]  /*0020*/  LDC R19, c[0x0][0x364] ;  /* 0x0000d900ff137b82 */ /* 0x000e620000000800 */
[----:B------:R-:W1:Y:S07]  /*0030*/  S2R R4, SR_TID.Y ;  /* 0x0000000000047919 */ /* 0x000e6e0000002200 */
[----:B------:R-:W0:Y:S08]  /*0040*/  S2UR UR5, SR_CTAID.X ;  /* 0x00000000000579c3 */ /* 0x000e300000002500 */
[----:B------:R-:W0:Y:S08]  /*0050*/  LDC R0, c[0x0][0x360] ;  /* 0x0000d800ff007b82 */ /* 0x000e300000000800 */
[----:B------:R-:W1:Y:S08]  /*0060*/  S2UR UR4, SR_CTAID.Y ;  /* 0x00000000000479c3 */ /* 0x000e700000002600 */
[----:B------:R-:W2:Y:S01]  /*0070*/  LDC.64 R2, c[0x0][0x398] ;  /* 0x0000e600ff027b82 */ /* 0x000ea20000000a00 */
[----:B0-----:R-:W-:-:S02]  /*0080*/  IMAD R0, R0, UR5, R5 ;  /* 0x0000000500007c24 */ /* 0x001fc4000f8e0205 */
[----:B-1----:R-:W-:-:S03]  /*0090*/  IMAD R19, R19, UR4, R4 ;  /* 0x0000000413137c24 */ /* 0x002fc6000f8e0204 */
[----:B--2---:R-:W-:-:S04]  /*00a0*/  ISETP.GE.AND P0, PT, R0, R3, PT ;  /* 0x000000030000720c */ /* 0x004fc80003f06270 */
[----:B------:R-:W-:-:S13]  /*00b0*/  ISETP.GE.OR P0, PT, R19, R2, P0 ;  /* 0x000000021300720c */ /* 0x000fda0000706670 */
[----:B------:R-:W-:Y:S05]  /*00c0*/  @P0 EXIT ;  /* 0x000000000000094d */ /* 0x000fea0003800000 */
[----:B------:R-:W0:Y:S01]  /*00d0*/  LDC R2, c[0x0][0x3a0] ;  /* 0x0000e800ff027b82 */ /* 0x000e220000000800 */
[----:B------:R-:W1:Y:S01]  /*00e0*/  LDCU.64 UR4, c[0x0][0x358] ;  /* 0x00006b00ff0477ac */ /* 0x000e620008000a00 */
[----:B------:R-:W-:Y:S01]  /*00f0*/  HFMA2 R24, -RZ, RZ, 0, 0 ;  /* 0x00000000ff187431 */ /* 0x000fe200000001ff */
[----:B0-----:R-:W-:-:S13]  /*0100*/  ISETP.GE.AND P0, PT, R2, 0x1, PT ;  /* 0x000000010200780c */ /* 0x001fda0003f06270 */
[----:B-1----:R-:W-:Y:S05]  /*0110*/  @!P0 BRA `(.L_x_3) ;  /* 0x0000000400e08947 */ /* 0x002fea0003800000 */
[C---:B------:R-:W-:Y:S01]  /*0120*/  ISETP.GE.U32.AND P1, PT, R2.reuse, 0x8, PT ;  /* 0x000000080200780c */ /* 0x040fe20003f26070 */
[----:B------:R-:W-:Y:S01]  /*0130*/  IMAD R20, R19, R2, RZ ;  /* 0x0000000213147224 */ /* 0x000fe200078e02ff */
[----:B------:R-:W-:Y:S02]  /*0140*/  LOP3.LUT R27, R2, 0x7, RZ, 0xc0, !PT ;  /* 0x00000007021b7812 */ /* 0x000fe400078ec0ff */
[----:B------:R-:W-:Y:S02]  /*0150*/  MOV R24, RZ ;  /* 0x000000ff00187202 */ /* 0x000fe40000000f00 */
[----:B------:R-:W-:Y:S02]  /*0160*/  ISETP.NE.AND P0, PT, R27, RZ, PT ;  /* 0x000000ff1b00720c */ /* 0x000fe40003f05270 */
[----:B------:R-:W-:-:S05]  /*0170*/  MOV R21, RZ ;  /* 0x000000ff00157202 */ /* 0x000fca0000000f00 */
[----:B------:R-:W-:Y:S06]  /*0180*/  @!P1 BRA `(.L_x_4) ;  /* 0x0000000000c49947 */ /* 0x000fec0003800000 */
[----:B------:R-:W0:Y:S01]  /*0190*/  LDC.64 R4, c[0x0][0x380] ;  /* 0x0000e000ff047b82 */ /* 0x000e220000000a00 */
[----:B------:R-:W-:Y:S02]  /*01a0*/  LOP3.LUT R21, R2, 0x7ffffff8, RZ, 0xc0, !PT ;  /* 0x7ffffff802157812 */ /* 0x000fe400078ec0ff */
[----:B------:R-:W-:Y:S02]  /*01b0*/  MOV R24, RZ ;  /* 0x000000ff00187202 */ /* 0x000fe40000000f00 */
[----:B------:R-:W-:Y:S02]  /*01c0*/  MOV R18, R0 ;  /* 0x0000000000127202 */ /* 0x000fe40000000f00 */
[----:B------:R-:W-:Y:S01]  /*01d0*/  IADD3 R22, PT, PT, -R21, RZ, RZ ;  /* 0x000000ff15167210 */ /* 0x000fe20007ffe1ff */
[----:B0-----:R-:W-:-:S03]  /*01e0*/  IMAD.WIDE.U32 R4, R20, 0x4, R4 ;  /* 0x0000000414047825 */ /* 0x001fc600078e0004 */
[----:B------:R-:W-:-:S04]  /*01f0*/  IADD3 R6, P1, PT, R4, 0x10, RZ ;  /* 0x0000001004067810 */ /* 0x000fc80007f3e0ff */
[----:B------:R-:W-:-:S09]  /*0200*/  IADD3.X R7, PT, PT, RZ, R5, RZ, P1, !PT ;  /* 0x00000005ff077210 */ /* 0x000fd20000ffe4ff */
.L_x_5:
[----:B------:R-:W0:Y:S01]  /*0210*/  LDC.64 R16, c[0x0][0x388] ;  /* 0x0000e200ff107b82 */ /* 0x000e220000000a00 */
[----:B------:R-:W-:Y:S02]  /*0220*/  MOV R4, R6 ;  /* 0x0000000600047202 */ /* 0x000fe40000000f00 */
[----:B------:R-:W-:-:S05]  /*0230*/  MOV R5, R7 ;  /* 0x0000000700057202 */ /* 0x000fca0000000f00 */
[----:B------:R-:W2:Y:S04]  /*0240*/  LDG.E R25, desc[UR4][R4.64+-0x10] ;  /* 0xfffff00404197981 */ /* 0x000ea8000c1e1900 */
[----:B------:R-:W3:Y:S04]  /*0250*/  LDG.E R23, desc[UR4][R4.64+-0xc] ;  /* 0xfffff40404177981 */ /* 0x000ee8000c1e1900 */
[----:B------:R-:W4:Y:S04]  /*0260*/  LDG.E R29, desc[UR4][R4.64+-0x8] ;  /* 0xfffff804041d7981 */ /* 0x000f28000c1e1900 */
[----:B------:R-:W5:Y:S01]  /*0270*/  LDG.E R28, desc[UR4][R4.64+-0x4] ;  /* 0xfffffc04041c7981 */ /* 0x000f62000c1e1900 */
[----:B0-----:R-:W-:-:S05]  /*0280*/  IMAD.WIDE R16, R18, 0x4, R16 ;  /* 0x0000000412107825 */ /* 0x001fca00078e0210 */
[----:B------:R0:W2:Y:S01]  /*0290*/  LDG.E R26, desc[UR4][R16.64] ;  /* 0x00000004101a7981 */ /* 0x0000a2000c1e1900 */
[----:B------:R-:W-:-:S04]  /*02a0*/  IMAD.WIDE R14, R3, 0x4, R16 ;  /* 0x00000004030e7825 */ /* 0x000fc800078e0210 */
[C---:B------:R-:W-:Y:S02]  /*02b0*/  IMAD.WIDE R6, R3.reuse, 0x4, R14 ;  /* 0x0000000403067825 */ /* 0x040fe400078e020e */
[----:B------:R-:W3:Y:S02]  /*02c0*/  LDG.E R14, desc[UR4][R14.64] ;  /* 0x000000040e0e7981 */ /* 0x000ee4000c1e1900 */
[C---:B------:R-:W-:Y:S02]  /*02d0*/  IMAD.WIDE R10, R3.reuse, 0x4, R6 ;  /* 0x00000004030a7825 */ /* 0x040fe400078e0206 */
[----:B------:R-:W4:Y:S02]  /*02e0*/  LDG.E R6, desc[UR4][R6.64] ;  /* 0x0000000406067981 */ /* 0x000f24000c1e1900 */
[C---:B------:R-:W-:Y:S02]  /*02f0*/  IMAD.WIDE R8, R3.reuse, 0x4, R10 ;  /* 0x0000000403087825 */ /* 0x040fe400078e020a */
[----:B------:R-:W5:Y:S02]  /*0300*/  LDG.E R10, desc[UR4][R10.64] ;  /* 0x000000040a0a7981 */ /* 0x000f64000c1e1900 */
[----:B------:R-:W-:-:S02]  /*0310*/  IMAD.WIDE R12, R3, 0x4, R8 ;  /* 0x00000004030c7825 */ /* 0x000fc400078e0208 */
[----:B------:R-:W5:Y:S04]  /*0320*/  LDG.E R7, desc[UR4][R4.64] ;  /* 0x0000000404077981 */ /* 0x000f68000c1e1900 */
[----:B------:R-:W5:Y:S01]  /*0330*/  LDG.E R8, desc[UR4][R8.64] ;  /* 0x0000000408087981 */ /* 0x000f62000c1e1900 */
[----:B0-----:R-:W-:-:S03]  /*0340*/  IMAD.WIDE R16, R3, 0x4, R12 ;  /* 0x0000000403107825 */ /* 0x001fc600078e020c */
[----:B------:R-:W5:Y:S04]  /*0350*/  LDG.E R12, desc[UR4][R12.64] ;  /* 0x000000040c0c7981 */ /* 0x000f68000c1e1900 */
[----:B------:R-:W5:Y:S04]  /*0360*/  LDG.E R15, desc[UR4][R16.64] ;  /* 0x00000004100f7981 */ /* 0x000f68000c1e1900 */
[----:B------:R-:W5:Y:S04]  /*0370*/  LDG.E R9, desc[UR4][R4.64+0x4] ;  /* 0x0000040404097981 */ /* 0x000f68000c1e1900 */
[----:B------:R-:W5:Y:S01]  /*0380*/  LDG.E R11, desc[UR4][R4.64+0xc] ;  /* 0x00000c04040b7981 */ /* 0x000f62000c1e1900 */
[----:B--2---:R-:W-:Y:S01]  /*0390*/  FFMA R26, R25, R26, R24 ;  /* 0x0000001a191a7223 */ /* 0x004fe20000000018 */
[----:B------:R-:W-:-:S02]  /*03a0*/  IMAD.WIDE R24, R3, 0x4, R16 ;  /* 0x0000000403187825 */ /* 0x000fc400078e0210 */
[----:B------:R-:W2:Y:S04]  /*03b0*/  LDG.E R16, desc[UR4][R4.64+0x8] ;  /* 0x0000080404107981 */ /* 0x000ea8000c1e1900 */
[----:B------:R-:W2:Y:S01]  /*03c0*/  LDG.E R24, desc[UR4][R24.64] ;  /* 0x0000000418187981 */ /* 0x000ea2000c1e1900 */
[----:B---3--:R-:W-:Y:S01]  /*03d0*/  FFMA R14, R23, R14, R26 ;  /* 0x0000000e170e7223 */ /* 0x008fe2000000001a */
[----:B------:R-:W-:-:S03]  /*03e0*/  IADD3 R22, PT, PT, R22, 0x8, RZ ;  /* 0x0000000816167810 */ /* 0x000fc60007ffe0ff */
[----:B----4-:R-:W-:Y:S01]  /*03f0*/  FFMA R29, R29, R6, R14 ;  /* 0x000000061d1d7223 */ /* 0x010fe2000000000e */
[----:B------:R-:W-:-:S03]  /*0400*/  ISETP.NE.AND P1, PT, R22, RZ, PT ;  /* 0x000000ff1600720c */ /* 0x000fc60003f25270 */
[----:B-----5:R-:W-:Y:S01]  /*0410*/  FFMA R10, R28, R10, R29 ;  /* 0x0000000a1c0a7223 */ /* 0x020fe2000000001d */
[----:B------:R-:W-:-:S03]  /*0420*/  IADD3 R6, P2, PT, R4, 0x20, RZ ;  /* 0x0000002004067810 */ /* 0x000fc60007f5e0ff */
[----:B------:R-:W-:Y:S01]  /*0430*/  FFMA R8, R7, R8, R10 ;  /* 0x0000000807087223 */ /* 0x000fe2000000000a */
[----:B------:R-:W-:Y:S02]  /*0440*/  IADD3.X R7, PT, PT, RZ, R5, RZ, P2, !PT ;  /* 0x00000005ff077210 */ /* 0x000fe400017fe4ff */
[----:B------:R-:W-:Y:S01]  /*0450*/  LEA R18, R3, R18, 0x3 ;  /* 0x0000001203127211 */ /* 0x000fe200078e18ff */
[----:B------:R-:W-:-:S04]  /*0460*/  FFMA R9, R9, R12, R8 ;  /* 0x0000000c09097223 */ /* 0x000fc80000000008 */
[----:B--2---:R-:W-:-:S04]  /*0470*/  FFMA R16, R16, R15, R9 ;  /* 0x0000000f10107223 */ /* 0x004fc80000000009 */
[----:B------:R-:W-:Y:S01]  /*0480*/  FFMA R24, R11, R24, R16 ;  /* 0x000000180b187223 */ /* 0x000fe20000000010 */
[----:B------:R-:W-:Y:S06]  /*0490*/  @P1 BRA `(.L_x_5) ;  /* 0xfffffffc005c1947 */ /* 0x000fec000383ffff */
.L_x_4:
[----:B------:R-:W-:Y:S05]  /*04a0*/  @!P0 BRA `(.L_x_3) ;  /* 0x0000000000fc8947 */ /* 0x000fea0003800000 */
[----:B------:R-:W-:Y:S02]  /*04b0*/  ISETP.GE.U32.AND P1, PT, R27, 0x4, PT ;  /* 0x000000041b00780c */ /* 0x000fe40003f26070 */
[----:B------:R-:W-:-:S04]  /*04c0*/  LOP3.LUT R16, R2, 0x3, RZ, 0xc0, !PT ;  /* 0x0000000302107812 */ /* 0x000fc800078ec0ff */
[----:B------:R-:W-:-:S07]  /*04d0*/  ISETP.NE.AND P0, PT, R16, RZ, PT ;  /* 0x000000ff1000720c */ /* 0x000fce0003f05270 */
[----:B------:R-:W-:Y:S06]  /*04e0*/  @!P1 BRA `(.L_x_6) ;  /* 0x00000000006c9947 */ /* 0x000fec0003800000 */
[----:B------:R-:W0:Y:S01]  /*04f0*/  LDC.64 R6, c[0x0][0x388] ;  /* 0x0000e200ff067b82 */ /* 0x000e220000000a00 */
[----:B------:R-:W1:Y:S01]  /*0500*/  LDCU.64 UR6, c[0x0][0x380] ;  /* 0x00007000ff0677ac */ /* 0x000e620008000a00 */
[----:B------:R-:W-:Y:S01]  /*0510*/  IMAD R9, R21, R3, R0 ;  /* 0x0000000315097224 */ /* 0x000fe200078e0200 */
[CC--:B------:R-:W-:Y:S02]  /*0520*/  IADD3 R5, PT, PT, R20.reuse, R21.reuse, RZ ;  /* 0x0000001514057210 */ /* 0x0c0fe40007ffe0ff */
[----:B------:R-:W-:-:S03]  /*0530*/  IADD3 R10, P1, PT, R20, R21, RZ ;  /* 0x00000015140a7210 */ /* 0x000fc60007f3e0ff */
[----:B------:R-:W2:Y:S01]  /*0540*/  LDC.64 R14, c[0x0][0x380] ;  /* 0x0000e000ff0e7b82 */ /* 0x000ea20000000a00 */
[----:B0-----:R-:W-:-:S04]  /*0550*/  IMAD.WIDE R6, R9, 0x4, R6 ;  /* 0x0000000409067825 */ /* 0x001fc800078e0206 */
[----:B------:R-:W-:Y:S02]  /*0560*/  IMAD.WIDE R8, R3, 0x4, R6 ;  /* 0x0000000403087825 */ /* 0x000fe400078e0206 */
[----:B------:R-:W3:Y:S02]  /*0570*/  LDG.E R6, desc[UR4][R6.64] ;  /* 0x0000000406067981 */ /* 0x000ee4000c1e1900 */
[----:B--2---:R-:W-:Y:S01]  /*0580*/  IMAD.WIDE.U32 R14, R5, 0x4, R14 ;  /* 0x00000004050e7825 */ /* 0x004fe200078e000e */
[----:B------:R-:W-:Y:S02]  /*0590*/  IADD3.X R5, PT, PT, RZ, RZ, RZ, P1, !PT ;  /* 0x000000ffff057210 */ /* 0x000fe40000ffe4ff */
[----:B-1----:R-:W-:-:S03]  /*05a0*/  LEA R4, P1, R10, UR6, 0x2 ;  /* 0x000000060a047c11 */ /* 0x002fc6000f8210ff */
[----:B------:R-:W3:Y:S01]  /*05b0*/  LDG.E R15, desc[UR4][R14.64] ;  /* 0x000000040e0f7981 */ /* 0x000ee2000c1e1900 */
[----:B------:R-:W-:Y:S01]  /*05c0*/  LEA.HI.X R5, R10, UR7, R5, 0x2, P1 ;  /* 0x000000070a057c11 */ /* 0x000fe200088f1405 */
[C---:B------:R-:W-:Y:S02]  /*05d0*/  IMAD.WIDE R10, R3.reuse, 0x4, R8 ;  /* 0x00000004030a7825 */ /* 0x040fe400078e0208 */
[----:B------:R-:W2:Y:S04]  /*05e0*/  LDG.E R8, desc[UR4][R8.64] ;  /* 0x0000000408087981 */ /* 0x000ea8000c1e1900 */
[----:B------:R-:W2:Y:S01]  /*05f0*/  LDG.E R17, desc[UR4][R4.64+0x4] ;  /* 0x0000040404117981 */ /* 0x000ea2000c1e1900 */
[----:B------:R-:W-:-:S03]  /*0600*/  IMAD.WIDE R12, R3, 0x4, R10 ;  /* 0x00000004030c7825 */ /* 0x000fc600078e020a */
[----:B------:R-:W4:Y:S04]  /*0610*/  LDG.E R22, desc[UR4][R10.64] ;  /* 0x000000040a167981 */ /* 0x000f28000c1e1900 */
[----:B------:R-:W4:Y:S04]  /*0620*/  LDG.E R18, desc[UR4][R4.64+0x8] ;  /* 0x0000080404127981 */ /* 0x000f28000c1e1900 */
[----:B------:R-:W5:Y:S04]  /*0630*/  LDG.E R26, desc[UR4][R4.64+0xc] ;  /* 0x00000c04041a7981 */ /* 0x000f68000c1e1900 */
[----:B------:R-:W5:Y:S01]  /*0640*/  LDG.E R12, desc[UR4][R12.64] ;  /* 0x000000040c0c7981 */ /* 0x000f62000c1e1900 */
[----:B------:R-:W-:Y:S01]  /*0650*/  IADD3 R21, PT, PT, R21, 0x4, RZ ;  /* 0x0000000415157810 */ /* 0x000fe20007ffe0ff */
[----:B---3--:R-:W-:-:S04]  /*0660*/  FFMA R24, R15, R6, R24 ;  /* 0x000000060f187223 */ /* 0x008fc80000000018 */
[----:B--2---:R-:W-:-:S04]  /*0670*/  FFMA R17, R17, R8, R24 ;  /* 0x0000000811117223 */ /* 0x004fc80000000018 */
[----:B----4-:R-:W-:-:S04]  /*0680*/  FFMA R17, R18, R22, R17 ;  /* 0x0000001612117223 */ /* 0x010fc80000000011 */
[----:B-----5:R-:W-:-:S07]  /*0690*/  FFMA R24, R26, R12, R17 ;  /* 0x0000000c1a187223 */ /* 0x020fce0000000011 */
.L_x_6:
[----:B------:R-:W-:Y:S05]  /*06a0*/  @!P0 BRA `(.L_x_3) ;  /* 0x00000000007c8947 */ /* 0x000fea0003800000 */
[----:B------:R-:W-:Y:S01]  /*06b0*/  ISETP.NE.AND P1, PT, R16, 0x1, PT ;  /* 0x000000011000780c */ /* 0x000fe20003f25270 */
[----:B------:R-:W0:Y:S01]  /*06c0*/  LDC.64 R12, c[0x0][0x380] ;  /* 0x0000e000ff0c7b82 */ /* 0x000e220000000a00 */
[----:B------:R-:W-:-:S04]  /*06d0*/  LOP3.LUT R2, R2, 0x1, RZ, 0xc0, !PT ;  /* 0x0000000102027812 */ /* 0x000fc800078ec0ff */
[----:B------:R-:W-:-:S03]  /*06e0*/  ISETP.NE.U32.AND P0, PT, R2, 0x1, PT ;  /* 0x000000010200780c */ /* 0x000fc60003f05070 */
[----:B------:R-:W1:Y:S04]  /*06f0*/  LDC.64 R10, c[0x0][0x388] ;  /* 0x0000e200ff0a7b82 */ /* 0x000e680000000a00 */
[CC--:B------:R-:W-:Y:S02]  /*0700*/  @P1 IADD3 R15, PT, PT, R20.reuse, R21.reuse, RZ ;  /* 0x00000015140f1210 */ /* 0x0c0fe40007ffe0ff */
[----:B------:R-:W-:Y:S02]  /*0710*/  @P1 IADD3 R2, P2, PT, R20, R21, RZ ;  /* 0x0000001514021210 */ /* 0x000fe40007f5e0ff */
[----:B------:R-:W2:Y:S02]  /*0720*/  @P1 LDC.64 R4, c[0x0][0x380] ;  /* 0x0000e000ff041b82 */ /* 0x000ea40000000a00 */
[----:B------:R-:W-:-:S06]  /*0730*/  @P1 IADD3.X R14, PT, PT, RZ, RZ, RZ, P2, !PT ;  /* 0x000000ffff0e1210 */ /* 0x000fcc00017fe4ff */
[----:B------:R-:W3:Y:S01]  /*0740*/  LDC.64 R6, c[0x0][0x380] ;  /* 0x0000e000ff067b82 */ /* 0x000ee20000000a00 */
[----:B0-----:R-:W-:-:S04]  /*0750*/  @P1 IMAD.WIDE.U32 R12, R15, 0x4, R12 ;  /* 0x000000040f0c1825 */ /* 0x001fc800078e000c */
[C---:B------:R-:W-:Y:S01]  /*0760*/  @P1 IMAD R15, R21.reuse, R3, R0 ;  /* 0x00000003150f1224 */ /* 0x040fe200078e0200 */
[----:B------:R-:W-:Y:S01]  /*0770*/  @P1 IADD3 R21, PT, PT, R21, 0x2, RZ ;  /* 0x0000000215151810 */ /* 0x000fe20007ffe0ff */
[----:B------:R-:W4:Y:S01]  /*0780*/  @P1 LDG.E R13, desc[UR4][R12.64] ;  /* 0x000000040c0d1981 */ /* 0x000f22000c1e1900 */
[----:B------:R-:W0:Y:S01]  /*0790*/  LDC.64 R8, c[0x0][0x388] ;  /* 0x0000e200ff087b82 */ /* 0x000e220000000a00 */
[----:B-1----:R-:W-:Y:S01]  /*07a0*/  @P1 IMAD.WIDE R10, R15, 0x4, R10 ;  /* 0x000000040f0a1825 */ /* 0x002fe200078e020a */
[----:B------:R-:W-:Y:S02]  /*07b0*/  @!P0 IADD3 R17, PT, PT, R20, R21, RZ ;  /* 0x0000001514118210 */ /* 0x000fe40007ffe0ff */
[----:B--2---:R-:W-:Y:S01]  /*07c0*/  @P1 LEA R4, P2, R2, R4, 0x2 ;  /* 0x0000000402041211 */ /* 0x004fe200078410ff */
[----:B------:R-:W-:-:S03]  /*07d0*/  @!P0 IMAD R21, R21, R3, R0 ;  /* 0x0000000315158224 */ /* 0x000fc600078e0200 */
[----:B------:R-:W-:Y:S01]  /*07e0*/  @P1 LEA.HI.X R5, R2, R5, R14, 0x2, P2 ;  /* 0x0000000502051211 */ /* 0x000fe200010f140e */
[----:B------:R-:W-:Y:S01]  /*07f0*/  @P1 IMAD.WIDE R14, R3, 0x4, R10 ;  /* 0x00000004030e1825 */ /* 0x000fe200078e020a */
[----:B------:R-:W4:Y:S03]  /*0800*/  @P1 LDG.E R2, desc[UR4][R10.64] ;  /* 0x000000040a021981 */ /* 0x000f26000c1e1900 */
[----:B---3--:R-:W-:Y:S01]  /*0810*/  @!P0 IMAD.WIDE.U32 R6, R17, 0x4, R6 ;  /* 0x0000000411068825 */ /* 0x008fe200078e0006 */
[----:B------:R-:W2:Y:S04]  /*0820*/  @P1 LDG.E R5, desc[UR4][R4.64+0x4] ;  /* 0x0000040404051981 */ /* 0x000ea8000c1e1900 */
[----:B------:R-:W2:Y:S01]  /*0830*/  @P1 LDG.E R14, desc[UR4][R14.64] ;  /* 0x000000040e0e1981 */ /* 0x000ea2000c1e1900 */
[----:B0-----:R-:W-:-:S03]  /*0840*/  @!P0 IMAD.WIDE R8, R21, 0x4, R8 ;  /* 0x0000000415088825 */ /* 0x001fc600078e0208 */
[----:B------:R-:W3:Y:S04]  /*0850*/  @!P0 LDG.E R7, desc[UR4][R6.64] ;  /* 0x0000000406078981 */ /* 0x000ee8000c1e1900 */
[----:B------:R-:W3:Y:S01]  /*0860*/  @!P0 LDG.E R8, desc[UR4][R8.64] ;  /* 0x0000000408088981 */ /* 0x000ee2000c1e1900 */
[----:B----4-:R-:W-:-:S04]  /*0870*/  @P1 FFMA R2, R13, R2, R24 ;  /* 0x000000020d021223 */ /* 0x010fc80000000018 */
[----:B--2---:R-:W-:-:S04]  /*0880*/  @P1 FFMA R24, R5, R14, R2 ;  /* 0x0000000e05181223 */ /* 0x004fc80000000002 */
[----:B---3--:R-:W-:-:S07]  /*0890*/  @!P0 FFMA R24, R7, R8, R24 ;  /* 0x0000000807188223 */ /* 0x008fce0000000018 */
.L_x_3:
[----:B------:R-:W0:Y:S01]  /*08a0*/  LDC.64 R4, c[0x0][0x390] ;  /* 0x0000e400ff047b82 */ /* 0x000e220000000a00 */
[----:B------:R-:W-:-:S04]  /*08b0*/  IMAD R3, R19, R3, R0 ;  /* 0x0000000313037224 */ /* 0x000fc800078e0200 */
[----:B0-----:R-:W-:-:S05]  /*08c0*/  IMAD.WIDE R2, R3, 0x4, R4 ;  /* 0x0000000403027825 */ /* 0x001fca00078e0204 */
[----:B------:R-:W-:Y:S01]  /*08d0*/  STG.E desc[UR4][R2.64], R24 ;  /* 0x0000001802007986 */ /* 0x000fe2000c101904 */
[----:B------:R-:W-:Y:S05]  /*08e0*/  EXIT ;  /* 0x000000000000794d */ /* 0x000fea0003800000 */
.L_x_7:
        /* <DEDUP_REMOVED lines=9> */
.L_x_9:


//--------------------- .nv.shared._Z21matrix_multiply_tiledPfS_S_iii --------------------------
	.section	.nv.shared._Z21matrix_multiply_tiledPfS_S_iii,"aw",@nobits
	.sectionflags	@""
	.align	4
.nv.shared._Z21matrix_multiply_tiledPfS_S_iii:
	.zero		3072


//--------------------- .nv.shared.reserved.0     --------------------------
	.section	.nv.shared.reserved.0,"aw",@nobits
	.weak		__nv_reservedSMEM_offset_0_alias
	.size		__nv_reservedSMEM_offset_0_alias, 0, 64
	.other		__nv_reservedSMEM_offset_0_alias,@"STO_CUDA_RESERVED_SHARED STV_DEFAULT"
__nv_reservedSMEM_offset_0_alias:
	.zero		0
	.zero		64


//--------------------- .nv.constant0._Z21matrix_multiply_tiledPfS_S_iii --------------------------
	.section	.nv.constant0._Z21matrix_multiply_tiledPfS_S_iii,"a",@progbits
	.sectionflags	@""
	.align	4
.nv.constant0._Z21matrix_multiply_tiledPfS_S_iii:
	.zero		932


//--------------------- .nv.constant0._Z21matrix_multiply_naivePfS_S_iii --------------------------
	.section	.nv.constant0._Z21matrix_multiply_naivePfS_S_iii,"a",@progbits
	.sectionflags	@""
	.align	4
.nv.constant0._Z21matrix_multiply_naivePfS_S_iii:
	.zero		932


//--------------------- SYMBOLS --------------------------

	.type		.nv.reservedSmem.offset0,@object
	.size		.nv.reservedSmem.offset0,0x4
	.type		.nv.reservedSmem.cap,@object
	.size		.nv.reservedSmem.cap,0x4
